//
// Generated by NVIDIA NVVM Compiler
//
// Compiler Build ID: CL-36424714
// Cuda compilation tools, release 13.0, V13.0.88
// Based on NVVM 20.0.0
//

.version 9.0
.target sm_100
.address_size 64

	// .globl	_Z21vector_initializationPfS_S_S_S_S_S_i

.visible .entry _Z21vector_initializationPfS_S_S_S_S_S_i(
	.param .u64 .ptr .align 1 _Z21vector_initializationPfS_S_S_S_S_S_i_param_0,
	.param .u64 .ptr .align 1 _Z21vector_initializationPfS_S_S_S_S_S_i_param_1,
	.param .u64 .ptr .align 1 _Z21vector_initializationPfS_S_S_S_S_S_i_param_2,
	.param .u64 .ptr .align 1 _Z21vector_initializationPfS_S_S_S_S_S_i_param_3,
	.param .u64 .ptr .align 1 _Z21vector_initializationPfS_S_S_S_S_S_i_param_4,
	.param .u64 .ptr .align 1 _Z21vector_initializationPfS_S_S_S_S_S_i_param_5,
	.param .u64 .ptr .align 1 _Z21vector_initializationPfS_S_S_S_S_S_i_param_6,
	.param .u32 _Z21vector_initializationPfS_S_S_S_S_S_i_param_7
)
{
	.reg .pred 	%p<2>;
	.reg .b32 	%r<6>;
	.reg .b32 	%f<10>;
	.reg .b64 	%rd<24>;

	ld.param.u64 	%rd2, [_Z21vector_initializationPfS_S_S_S_S_S_i_param_1];
	ld.param.u64 	%rd3, [_Z21vector_initializationPfS_S_S_S_S_S_i_param_2];
	ld.param.u64 	%rd4, [_Z21vector_initializationPfS_S_S_S_S_S_i_param_3];
	ld.param.u64 	%rd5, [_Z21vector_initializationPfS_S_S_S_S_S_i_param_4];
	ld.param.u64 	%rd6, [_Z21vector_initializationPfS_S_S_S_S_S_i_param_5];
	ld.param.u64 	%rd7, [_Z21vector_initializationPfS_S_S_S_S_S_i_param_6];
	ld.param.u32 	%r2, [_Z21vector_initializationPfS_S_S_S_S_S_i_param_7];
	mov.u32 	%r3, %tid.x;
	mov.u32 	%r4, %ctaid.x;
	mov.u32 	%r5, %ntid.x;
	mad.lo.s32 	%r1, %r4, %r5, %r3;
	setp.ge.s32 	%p1, %r1, %r2;
	@%p1 bra 	$L__BB0_2;
	ld.param.u64 	%rd23, [_Z21vector_initializationPfS_S_S_S_S_S_i_param_0];
	cvta.to.global.u64 	%rd8, %rd23;
	cvta.to.global.u64 	%rd9, %rd2;
	cvta.to.global.u64 	%rd10, %rd3;
	cvta.to.global.u64 	%rd11, %rd4;
	cvta.to.global.u64 	%rd12, %rd5;
	cvta.to.global.u64 	%rd13, %rd6;
	cvta.to.global.u64 	%rd14, %rd7;
	mul.wide.s32 	%rd15, %r1, 4;
	add.s64 	%rd16, %rd8, %rd15;
	ld.global.f32 	%f1, [%rd16];
	add.s64 	%rd17, %rd9, %rd15;
	ld.global.f32 	%f2, [%rd17];
	mul.f32 	%f3, %f1, %f2;
	add.s64 	%rd18, %rd10, %rd15;
	st.global.f32 	[%rd18], %f3;
	ld.global.f32 	%f4, [%rd16];
	add.s64 	%rd19, %rd11, %rd15;
	st.global.f32 	[%rd19], %f4;
	ld.global.f32 	%f5, [%rd17];
	add.s64 	%rd20, %rd12, %rd15;
	st.global.f32 	[%rd20], %f5;
	ld.global.f32 	%f6, [%rd16];
	mul.f32 	%f7, %f6, %f6;
	add.s64 	%rd21, %rd13, %rd15;
	st.global.f32 	[%rd21], %f7;
	ld.global.f32 	%f8, [%rd17];
	mul.f32 	%f9, %f8, %f8;
	add.s64 	%rd22, %rd14, %rd15;
	st.global.f32 	[%rd22], %f9;
$L__BB0_2:
	ret;

}
	// .globl	_Z9squareErrPfS_S_ffi
.visible .entry _Z9squareErrPfS_S_ffi(
	.param .u64 .ptr .align 1 _Z9squareErrPfS_S_ffi_param_0,
	.param .u64 .ptr .align 1 _Z9squareErrPfS_S_ffi_param_1,
	.param .u64 .ptr .align 1 _Z9squareErrPfS_S_ffi_param_2,
	.param .f32 _Z9squareErrPfS_S_ffi_param_3,
	.param .f32 _Z9squareErrPfS_S_ffi_param_4,
	.param .u32 _Z9squareErrPfS_S_ffi_param_5
)
{
	.reg .pred 	%p<2>;
	.reg .b32 	%r<6>;
	.reg .b32 	%f<8>;
	.reg .b64 	%rd<11>;

	ld.param.u64 	%rd1, [_Z9squareErrPfS_S_ffi_param_0];
	ld.param.u64 	%rd2, [_Z9squareErrPfS_S_ffi_param_1];
	ld.param.u64 	%rd3, [_Z9squareErrPfS_S_ffi_param_2];
	ld.param.f32 	%f1, [_Z9squareErrPfS_S_ffi_param_3];
	ld.param.f32 	%f2, [_Z9squareErrPfS_S_ffi_param_4];
	ld.param.u32 	%r2, [_Z9squareErrPfS_S_ffi_param_5];
	mov.u32 	%r3, %tid.x;
	mov.u32 	%r4, %ctaid.x;
	mov.u32 	%r5, %ntid.x;
	mad.lo.s32 	%r1, %r4, %r5, %r3;
	setp.ge.s32 	%p1, %r1, %r2;
	@%p1 bra 	$L__BB1_2;
	cvta.to.global.u64 	%rd4, %rd1;
	cvta.to.global.u64 	%rd5, %rd2;
	cvta.to.global.u64 	%rd6, %rd3;
	mul.wide.s32 	%rd7, %r1, 4;
	add.s64 	%rd8, %rd4, %rd7;
	ld.global.f32 	%f3, [%rd8];
	fma.rn.f32 	%f4, %f1, %f3, %f2;
	add.s64 	%rd9, %rd5, %rd7;
	ld.global.f32 	%f5, [%rd9];
	sub.f32 	%f6, %f4, %f5;
	mul.f32 	%f7, %f6, %f6;
	add.s64 	%rd10, %rd6, %rd7;
	st.global.f32 	[%rd10], %f7;
$L__BB1_2:
	ret;

}


// ===== COMPILED SASS (sm_100) =====

	.target	sm_100

	.elftype	@"ET_EXEC"


//--------------------- .note.nv.tkinfo           --------------------------
	.section	.note.nv.tkinfo,"",@"SHT_NOTE"
	.sectionflags	@"SHF_NOTE_NV_TKINFO"
	.tkinfo
        /*0018*/ 	.word	0x00000002
        /*0030*/ 	.string	""
        /*0030*/ 	.string	"ptxas"
        /*0030*/ 	.string	"Cuda compilation tools, release 13.0, V13.0.88"
        /*0030*/ 	.string	"Build cuda_13.0.r13.0/compiler.36424714_0"
        /*0030*/ 	.string	"-arch sm_100 -m 64 "



//--------------------- .note.nv.cuinfo           --------------------------
	.section	.note.nv.cuinfo,"",@"SHT_NOTE"
	.sectionflags	@"SHF_NOTE_NV_CUINFO"
        /*0018*/ 	.short	0x0002
        /*001a*/ 	.short	0x0064
        /*001c*/ 	.short	0x0082
	.zero		2


//--------------------- .nv.info                  --------------------------
	.section	.nv.info,"",@"SHT_CUDA_INFO"
	.align	4


	//----- nvinfo : EIATTR_REGCOUNT
	.align		4
        /*0000*/ 	.byte	0x04, 0x2f
        /*0002*/ 	.short	(.L_1 - .L_0)
	.align		4
.L_0:
        /*0004*/ 	.word	index@(_Z21vector_initializationPfS_S_S_S_S_S_i)
        /*0008*/ 	.word	0x00000016


	//----- nvinfo : EIATTR_FRAME_SIZE
	.align		4
.L_1:
        /*000c*/ 	.byte	0x04, 0x11
        /*000e*/ 	.short	(.L_3 - .L_2)
	.align		4
.L_2:
        /*0010*/ 	.word	index@(_Z21vector_initializationPfS_S_S_S_S_S_i)
        /*0014*/ 	.word	0x00000000


	//----- nvinfo : EIATTR_REGCOUNT
	.align		4
.L_3:
        /*0018*/ 	.byte	0x04, 0x2f
        /*001a*/ 	.short	(.L_5 - .L_4)
	.align		4
.L_4:
        /*001c*/ 	.word	index@(_Z9squareErrPfS_S_ffi)
        /*0020*/ 	.word	0x0000000e


	//----- nvinfo : EIATTR_FRAME_SIZE
	.align		4
.L_5:
        /*0024*/ 	.byte	0x04, 0x11
        /*0026*/ 	.short	(.L_7 - .L_6)
	.align		4
.L_6:
        /*0028*/ 	.word	index@(_Z9squareErrPfS_S_ffi)
        /*002c*/ 	.word	0x00000000


	//----- nvinfo : EIATTR_MIN_STACK_SIZE
	.align		4
.L_7:
        /*0030*/ 	.byte	0x04, 0x12
        /*0032*/ 	.short	(.L_9 - .L_8)
	.align		4
.L_8:
        /*0034*/ 	.word	index@(_Z9squareErrPfS_S_ffi)
        /*0038*/ 	.word	0x00000000


	//----- nvinfo : EIATTR_MIN_STACK_SIZE
	.align		4
.L_9:
        /*003c*/ 	.byte	0x04, 0x12
        /*003e*/ 	.short	(.L_11 - .L_10)
	.align		4
.L_10:
        /*0040*/ 	.word	index@(_Z21vector_initializationPfS_S_S_S_S_S_i)
        /*0044*/ 	.word	0x00000000
.L_11:


//--------------------- .nv.compat                --------------------------
	.section	.nv.compat,"",@"SHT_CUDA_COMPAT_INFO"
	.align	4
        /*0000*/ 	.byte	0x02, 0x09, 0x00, 0x00, 0x02, 0x02, 0x01, 0x00, 0x02, 0x05, 0x05, 0x00, 0x03, 0x07, 0x01, 0x01
        /*0010*/ 	.byte	0x02, 0x03, 0x00, 0x00, 0x02, 0x06, 0x01, 0x00, 0x04, 0x0b, 0x08, 0x00, 0x09, 0x00, 0x00, 0x00
        /*0020*/ 	.byte	0x00, 0x00, 0x00, 0x00


//--------------------- .nv.info._Z9squareErrPfS_S_ffi --------------------------
	.section	.nv.info._Z9squareErrPfS_S_ffi,"",@"SHT_CUDA_INFO"
	.sectionflags	@""
	.align	4


	//----- nvinfo : EIATTR_CUDA_API_VERSION
	.align		4
        /*0000*/ 	.byte	0x04, 0x37
        /*0002*/ 	.short	(.L_13 - .L_12)
.L_12:
        /*0004*/ 	.word	0x00000082


	//----- nvinfo : EIATTR_KPARAM_INFO
	.align		4
.L_13:
        /*0008*/ 	.byte	0x04, 0x17
        /*000a*/ 	.short	(.L_15 - .L_14)
.L_14:
        /*000c*/ 	.word	0x00000000
        /*0010*/ 	.short	0x0005
        /*0012*/ 	.short	0x0020
        /*0014*/ 	.byte	0x00, 0xf0, 0x11, 0x00


	//----- nvinfo : EIATTR_KPARAM_INFO
	.align		4
.L_15:
        /*0018*/ 	.byte	0x04, 0x17
        /*001a*/ 	.short	(.L_17 - .L_16)
.L_16:
        /*001c*/ 	.word	0x00000000
        /*0020*/ 	.short	0x0004
        /*0022*/ 	.short	0x001c
        /*0024*/ 	.byte	0x00, 0xf0, 0x11, 0x00


	//----- nvinfo : EIATTR_KPARAM_INFO
	.align		4
.L_17:
        /*0028*/ 	.byte	0x04, 0x17
        /*002a*/ 	.short	(.L_19 - .L_18)
.L_18:
        /*002c*/ 	.word	0x00000000
        /*0030*/ 	.short	0x0003
        /*0032*/ 	.short	0x0018
        /*0034*/ 	.byte	0x00, 0xf0, 0x11, 0x00


	//----- nvinfo : EIATTR_KPARAM_INFO
	.align		4
.L_19:
        /*0038*/ 	.byte	0x04, 0x17
        /*003a*/ 	.short	(.L_21 - .L_20)
.L_20:
        /*003c*/ 	.word	0x00000000
        /*0040*/ 	.short	0x0002
        /*0042*/ 	.short	0x0010
        /*0044*/ 	.byte	0x00, 0xf5, 0x21, 0x00


	//----- nvinfo : EIATTR_KPARAM_INFO
	.align		4
.L_21:
        /*0048*/ 	.byte	0x04, 0x17
        /*004a*/ 	.short	(.L_23 - .L_22)
.L_22:
        /*004c*/ 	.word	0x00000000
        /*0050*/ 	.short	0x0001
        /*0052*/ 	.short	0x0008
        /*0054*/ 	.byte	0x00, 0xf5, 0x21, 0x00


	//----- nvinfo : EIATTR_KPARAM_INFO
	.align		4
.L_23:
        /*0058*/ 	.byte	0x04, 0x17
        /*005a*/ 	.short	(.L_25 - .L_24)
.L_24:
        /*005c*/ 	.word	0x00000000
        /*0060*/ 	.short	0x0000
        /*0062*/ 	.short	0x0000
        /*0064*/ 	.byte	0x00, 0xf5, 0x21, 0x00


	//----- nvinfo : EIATTR_SPARSE_MMA_MASK
	.align		4
.L_25:
        /*0068*/ 	.byte	0x03, 0x50
        /*006a*/ 	.short	0x0000


	//----- nvinfo : EIATTR_MAXREG_COUNT
	.align		4
        /*006c*/ 	.byte	0x03, 0x1b
        /*006e*/ 	.short	0x00ff


	//----- nvinfo : EIATTR_MERCURY_ISA_VERSION
	.align		4
        /*0070*/ 	.byte	0x03, 0x5f
        /*0072*/ 	.short	0x0101


	//----- nvinfo : EIATTR_VRC_CTA_INIT_COUNT
	.align		4
        /*0074*/ 	.byte	0x02, 0x4a
	.zero		1
	.zero		1


	//----- nvinfo : EIATTR_EXIT_INSTR_OFFSETS
	.align		4
        /*0078*/ 	.byte	0x04, 0x1c
        /*007a*/ 	.short	(.L_27 - .L_26)


	//   ....[0]....
.L_26:
        /*007c*/ 	.word	0x00000070


	//   ....[1]....
        /*0080*/ 	.word	0x00000160


	//----- nvinfo : EIATTR_CBANK_PARAM_SIZE
	.align		4
.L_27:
        /*0084*/ 	.byte	0x03, 0x19
        /*0086*/ 	.short	0x0024


	//----- nvinfo : EIATTR_PARAM_CBANK
	.align		4
        /*0088*/ 	.byte	0x04, 0x0a
        /*008a*/ 	.short	(.L_29 - .L_28)
	.align		4
.L_28:
        /*008c*/ 	.word	index@(.nv.constant0._Z9squareErrPfS_S_ffi)
        /*0090*/ 	.short	0x0380
        /*0092*/ 	.short	0x0024


	//----- nvinfo : EIATTR_SW_WAR
	.align		4
.L_29:
        /*0094*/ 	.byte	0x04, 0x36
        /*0096*/ 	.short	(.L_31 - .L_30)
.L_30:
        /*0098*/ 	.word	0x00000008
.L_31:


//--------------------- .nv.info._Z21vector_initializationPfS_S_S_S_S_S_i --------------------------
	.section	.nv.info._Z21vector_initializationPfS_S_S_S_S_S_i,"",@"SHT_CUDA_INFO"
	.sectionflags	@""
	.align	4


	//----- nvinfo : EIATTR_CUDA_API_VERSION
	.align		4
        /*0000*/ 	.byte	0x04, 0x37
        /*0002*/ 	.short	(.L_33 - .L_32)
.L_32:
        /*0004*/ 	.word	0x00000082


	//----- nvinfo : EIATTR_KPARAM_INFO
	.align		4
.L_33:
        /*0008*/ 	.byte	0x04, 0x17
        /*000a*/ 	.short	(.L_35 - .L_34)
.L_34:
        /*000c*/ 	.word	0x00000000
        /*0010*/ 	.short	0x0007
        /*0012*/ 	.short	0x0038
        /*0014*/ 	.byte	0x00, 0xf0, 0x11, 0x00


	//----- nvinfo : EIATTR_KPARAM_INFO
	.align		4
.L_35:
        /*0018*/ 	.byte	0x04, 0x17
        /*001a*/ 	.short	(.L_37 - .L_36)
.L_36:
        /*001c*/ 	.word	0x00000000
        /*0020*/ 	.short	0x0006
        /*0022*/ 	.short	0x0030
        /*0024*/ 	.byte	0x00, 0xf5, 0x21, 0x00


	//----- nvinfo : EIATTR_KPARAM_INFO
	.align		4
.L_37:
        /*0028*/ 	.byte	0x04, 0x17
        /*002a*/ 	.short	(.L_39 - .L_38)
.L_38:
        /*002c*/ 	.word	0x00000000
        /*0030*/ 	.short	0x0005
        /*0032*/ 	.short	0x0028
        /*0034*/ 	.byte	0x00, 0xf5, 0x21, 0x00


	//----- nvinfo : EIATTR_KPARAM_INFO
	.align		4
.L_39:
        /*0038*/ 	.byte	0x04, 0x17
        /*003a*/ 	.short	(.L_41 - .L_40)
.L_40:
        /*003c*/ 	.word	0x00000000
        /*0040*/ 	.short	0x0004
        /*0042*/ 	.short	0x0020
        /*0044*/ 	.byte	0x00, 0xf5, 0x21, 0x00


	//----- nvinfo : EIATTR_KPARAM_INFO
	.align		4
.L_41:
        /*0048*/ 	.byte	0x04, 0x17
        /*004a*/ 	.short	(.L_43 - .L_42)
.L_42:
        /*004c*/ 	.word	0x00000000
        /*0050*/ 	.short	0x0003
        /*0052*/ 	.short	0x0018
        /*0054*/ 	.byte	0x00, 0xf5, 0x21, 0x00


	//----- nvinfo : EIATTR_KPARAM_INFO
	.align		4
.L_43:
        /*0058*/ 	.byte	0x04, 0x17
        /*005a*/ 	.short	(.L_45 - .L_44)
.L_44:
        /*005c*/ 	.word	0x00000000
        /*0060*/ 	.short	0x0002
        /*0062*/ 	.short	0x0010
        /*0064*/ 	.byte	0x00, 0xf5, 0x21, 0x00


	//----- nvinfo : EIATTR_KPARAM_INFO
	.align		4
.L_45:
        /*0068*/ 	.byte	0x04, 0x17
        /*006a*/ 	.short	(.L_47 - .L_46)
.L_46:
        /*006c*/ 	.word	0x00000000
        /*0070*/ 	.short	0x0001
        /*0072*/ 	.short	0x0008
        /*0074*/ 	.byte	0x00, 0xf5, 0x21, 0x00


	//----- nvinfo : EIATTR_KPARAM_INFO
	.align		4
.L_47:
        /*0078*/ 	.byte	0x04, 0x17
        /*007a*/ 	.short	(.L_49 - .L_48)
.L_48:
        /*007c*/ 	.word	0x00000000
        /*0080*/ 	.short	0x0000
        /*0082*/ 	.short	0x0000
        /*0084*/ 	.byte	0x00, 0xf5, 0x21, 0x00


	//----- nvinfo : EIATTR_SPARSE_MMA_MASK
	.align		4
.L_49:
        /*0088*/ 	.byte	0x03, 0x50
        /*008a*/ 	.short	0x0000


	//----- nvinfo : EIATTR_MAXREG_COUNT
	.align		4
        /*008c*/ 	.byte	0x03, 0x1b
        /*008e*/ 	.short	0x00ff


	//----- nvinfo : EIATTR_MERCURY_ISA_VERSION
	.align		4
        /*0090*/ 	.byte	0x03, 0x5f
        /*0092*/ 	.short	0x0101


	//----- nvinfo : EIATTR_VRC_CTA_INIT_COUNT
	.align		4
        /*0094*/ 	.byte	0x02, 0x4a
	.zero		1
	.zero		1


	//----- nvinfo : EIATTR_EXIT_INSTR_OFFSETS
	.align		4
        /*0098*/ 	.byte	0x04, 0x1c
        /*009a*/ 	.short	(.L_51 - .L_50)


	//   ....[0]....
.L_50:
        /*009c*/ 	.word	0x00000070


	//   ....[1]....
        /*00a0*/ 	.word	0x00000250


	//----- nvinfo : EIATTR_CBANK_PARAM_SIZE
	.align		4
.L_51:
        /*00a4*/ 	.byte	0x03, 0x19
        /*00a6*/ 	.short	0x003c


	//----- nvinfo : EIATTR_PARAM_CBANK
	.align		4
        /*00a8*/ 	.byte	0x04, 0x0a
        /*00aa*/ 	.short	(.L_53 - .L_52)
	.align		4
.L_52:
        /*00ac*/ 	.word	index@(.nv.constant0._Z21vector_initializationPfS_S_S_S_S_S_i)
        /*00b0*/ 	.short	0x0380
        /*00b2*/ 	.short	0x003c


	//----- nvinfo : EIATTR_SW_WAR
	.align		4
.L_53:
        /*00b4*/ 	.byte	0x04, 0x36
        /*00b6*/ 	.short	(.L_55 - .L_54)
.L_54:
        /*00b8*/ 	.word	0x00000008
.L_55:


//--------------------- .nv.callgraph             --------------------------
	.section	.nv.callgraph,"",@"SHT_CUDA_CALLGRAPH"
	.align	4
	.sectionentsize	8
	.align		4
        /*0000*/ 	.word	0x00000000
	.align		4
        /*0004*/ 	.word	0xffffffff
	.align		4
        /*0008*/ 	.word	0x00000000
	.align		4
        /*000c*/ 	.word	0xfffffffe
	.align		4
        /*0010*/ 	.word	0x00000000
	.align		4
        /*0014*/ 	.word	0xfffffffd
	.align		4
        /*0018*/ 	.word	0x00000000
	.align		4
        /*001c*/ 	.word	0xfffffffc


//--------------------- .text._Z9squareErrPfS_S_ffi --------------------------
	.section	.text._Z9squareErrPfS_S_ffi,"ax",@progbits
	.align	128
        .global         _Z9squareErrPfS_S_ffi
        .type           _Z9squareErrPfS_S_ffi,@function
        .size           _Z9squareErrPfS_S_ffi,(.L_x_2 - _Z9squareErrPfS_S_ffi)
        .other          _Z9squareErrPfS_S_ffi,@"STO_CUDA_ENTRY STV_DEFAULT"
_Z9squareErrPfS_S_ffi:
.text._Z9squareErrPfS_S_ffi:
[----:B------:R-:W-:Y:S01]  /*0000*/  LDC R1, c[0x0][0x37c] ;  /* 0x0000df00ff017b82 */ /* 0x000fe20000000800 */
[----:B------:R-:W0:Y:S07]  /*0010*/  S2R R9, SR_TID.X ;  /* 0x0000000000097919 */ /* 0x000e2e0000002100 */
[----:B------:R-:W0:Y:S01]  /*0020*/  S2UR UR4, SR_CTAID.X ;  /* 0x00000000000479c3 */ /* 0x000e220000002500 */
[----:B------:R-:W1:Y:S07]  /*0030*/  LDCU UR5, c[0x0][0x3a0] ;  /* 0x00007400ff0577ac */ /* 0x000e6e0008000800 */
[----:B------:R-:W0:Y:S02]  /*0040*/  LDC R0, c[0x0][0x360] ;  /* 0x0000d800ff007b82 */ /* 0x000e240000000800 */
[----:B0-----:R-:W-:-:S05]  /*0050*/  IMAD R9, R0, UR4, R9 ;  /* 0x0000000400097c24 */ /* 0x001fca000f8e0209 */
[----:B-1----:R-:W-:-:S13]  /*0060*/  ISETP.GE.AND P0, PT, R9, UR5, PT ;  /* 0x0000000509007c0c */ /* 0x002fda000bf06270 */
[----:B------:R-:W-:Y:S05]  /*0070*/  @P0 EXIT ;  /* 0x000000000000094d */ /* 0x000fea0003800000 */
[----:B------:R-:W0:Y:S01]  /*0080*/  LDC.64 R2, c[0x0][0x380] ;  /* 0x0000e000ff027b82 */ /* 0x000e220000000a00 */
[----:B------:R-:W1:Y:S07]  /*0090*/  LDCU.64 UR4, c[0x0][0x358] ;  /* 0x00006b00ff0477ac */ /* 0x000e6e0008000a00 */
[----:B------:R-:W2:Y:S08]  /*00a0*/  LDC.64 R4, c[0x0][0x388] ;  /* 0x0000e200ff047b82 */ /* 0x000eb00000000a00 */
[----:B------:R-:W3:Y:S01]  /*00b0*/  LDC.64 R10, c[0x0][0x398] ;  /* 0x0000e600ff0a7b82 */ /* 0x000ee20000000a00 */
[----:B0-----:R-:W-:-:S07]  /*00c0*/  IMAD.WIDE R2, R9, 0x4, R2 ;  /* 0x0000000409027825 */ /* 0x001fce00078e0202 */
[----:B------:R-:W0:Y:S01]  /*00d0*/  LDC.64 R6, c[0x0][0x390] ;  /* 0x0000e400ff067b82 */ /* 0x000e220000000a00 */
[----:B-1----:R-:W3:Y:S01]  /*00e0*/  LDG.E R2, desc[UR4][R2.64] ;  /* 0x0000000402027981 */ /* 0x002ee2000c1e1900 */
[----:B--2---:R-:W-:-:S06]  /*00f0*/  IMAD.WIDE R4, R9, 0x4, R4 ;  /* 0x0000000409047825 */ /* 0x004fcc00078e0204 */
[----:B------:R-:W2:Y:S01]  /*0100*/  LDG.E R5, desc[UR4][R4.64] ;  /* 0x0000000404057981 */ /* 0x000ea2000c1e1900 */
[----:B0-----:R-:W-:-:S04]  /*0110*/  IMAD.WIDE R6, R9, 0x4, R6 ;  /* 0x0000000409067825 */ /* 0x001fc800078e0206 */
[----:B---3--:R-:W-:-:S04]  /*0120*/  FFMA R0, R2, R10, R11 ;  /* 0x0000000a02007223 */ /* 0x008fc8000000000b */
[----:B--2---:R-:W-:-:S04]  /*0130*/  FADD R0, R0, -R5 ;  /* 0x8000000500007221 */ /* 0x004fc80000000000 */
[----:B------:R-:W-:-:S05]  /*0140*/  FMUL R9, R0, R0 ;  /* 0x0000000000097220 */ /* 0x000fca0000400000 */
[----:B------:R-:W-:Y:S01]  /*0150*/  STG.E desc[UR4][R6.64], R9 ;  /* 0x0000000906007986 */ /* 0x000fe2000c101904 */
[----:B------:R-:W-:Y:S05]  /*0160*/  EXIT ;  /* 0x000000000000794d */ /* 0x000fea0003800000 */
.L_x_0:
[----:B------:R-:W-:-:S00]  /*0170*/  BRA `(.L_x_0) ;  /* 0xfffffffc00fc7947 */ /* 0x000fc0000383ffff */
[----:B------:R-:W-:-:S00]  /*0180*/  NOP ;  /* 0x0000000000007918 */ /* 0x000fc00000000000 */
[----:B------:R-:W-:-:S00]  /*0190*/  NOP ;  /* 0x0000000000007918 */ /* 0x000fc00000000000 */
[----:B------:R-:W-:-:S00]  /*01a0*/  NOP ;  /* 0x0000000000007918 */ /* 0x000fc00000000000 */
[----:B------:R-:W-:-:S00]  /*01b0*/  NOP ;  /* 0x0000000000007918 */ /* 0x000fc00000000000 */
[----:B------:R-:W-:-:S00]  /*01c0*/  NOP ;  /* 0x0000000000007918 */ /* 0x000fc00000000000 */
[----:B------:R-:W-:-:S00]  /*01d0*/  NOP ;  /* 0x0000000000007918 */ /* 0x000fc00000000000 */
[----:B------:R-:W-:-:S00]  /*01e0*/  NOP ;  /* 0x0000000000007918 */ /* 0x000fc00000000000 */
[----:B------:R-:W-:-:S00]  /*01f0*/  NOP ;  /* 0x0000000000007918 */ /* 0x000fc00000000000 */
.L_x_2:


//--------------------- .text._Z21vector_initializationPfS_S_S_S_S_S_i --------------------------
	.section	.text._Z21vector_initializationPfS_S_S_S_S_S_i,"ax",@progbits
	.align	128
        .global         _Z21vector_initializationPfS_S_S_S_S_S_i
        .type           _Z21vector_initializationPfS_S_S_S_S_S_i,@function
        .size           _Z21vector_initializationPfS_S_S_S_S_S_i,(.L_x_3 - _Z21vector_initializationPfS_S_S_S_S_S_i)
        .other          _Z21vector_initializationPfS_S_S_S_S_S_i,@"STO_CUDA_ENTRY STV_DEFAULT"
_Z21vector_initializationPfS_S_S_S_S_S_i:
.text._Z21vector_initializationPfS_S_S_S_S_S_i:
        /* <DEDUP_REMOVED lines=14> */
[----:B-1----:R-:W4:Y:S01]  /*00e0*/  LDG.E R8, desc[UR4][R4.64] ;  /* 0x0000000404087981 */ /* 0x002f22000c1e1900 */
[----:B--2---:R-:W-:-:S06]  /*00f0*/  IMAD.WIDE R2, R0, 0x4, R2 ;  /* 0x0000000400027825 */ /* 0x004fcc00078e0202 */
[----:B------:R-:W1:Y:S01]  /*0100*/  LDC.64 R12, c[0x0][0x3a8] ;  /* 0x0000ea00ff0c7b82 */ /* 0x000e620000000a00 */
[----:B------:R-:W4:Y:S01]  /*0110*/  LDG.E R9, desc[UR4][R2.64] ;  /* 0x0000000402097981 */ /* 0x000f22000c1e1900 */
[----:B---3--:R-:W-:-:S04]  /*0120*/  IMAD.WIDE R6, R0, 0x4, R6 ;  /* 0x0000000400067825 */ /* 0x008fc800078e0206 */
[----:B----4-:R-:W-:Y:S02]  /*0130*/  FMUL R15, R8, R9 ;  /* 0x00000009080f7220 */ /* 0x010fe40000400000 */
[----:B------:R-:W2:Y:S03]  /*0140*/  LDC.64 R8, c[0x0][0x398] ;  /* 0x0000e600ff087b82 */ /* 0x000ea60000000a00 */
[----:B------:R1:W-:Y:S04]  /*0150*/  STG.E desc[UR4][R6.64], R15 ;  /* 0x0000000f06007986 */ /* 0x0003e8000c101904 */
[----:B------:R-:W3:Y:S01]  /*0160*/  LDG.E R17, desc[UR4][R4.64] ;  /* 0x0000000404117981 */ /* 0x000ee2000c1e1900 */
[----:B--2---:R-:W-:-:S05]  /*0170*/  IMAD.WIDE R8, R0, 0x4, R8 ;  /* 0x0000000400087825 */ /* 0x004fca00078e0208 */
[----:B---3--:R2:W-:Y:S04]  /*0180*/  STG.E desc[UR4][R8.64], R17 ;  /* 0x0000001108007986 */ /* 0x0085e8000c101904 */
[----:B------:R-:W3:Y:S01]  /*0190*/  LDG.E R19, desc[UR4][R2.64] ;  /* 0x0000000402137981 */ /* 0x000ee2000c1e1900 */
[----:B0-----:R-:W-:-:S04]  /*01a0*/  IMAD.WIDE R10, R0, 0x4, R10 ;  /* 0x00000004000a7825 */ /* 0x001fc800078e020a */
[----:B-1----:R-:W-:Y:S01]  /*01b0*/  IMAD.WIDE R6, R0, 0x4, R12 ;  /* 0x0000000400067825 */ /* 0x002fe200078e020c */
[----:B--2---:R-:W0:Y:S01]  /*01c0*/  LDC.64 R8, c[0x0][0x3b0] ;  /* 0x0000ec00ff087b82 */ /* 0x004e220000000a00 */
[----:B---3--:R-:W-:Y:S04]  /*01d0*/  STG.E desc[UR4][R10.64], R19 ;  /* 0x000000130a007986 */ /* 0x008fe8000c101904 */
[----:B------:R-:W2:Y:S02]  /*01e0*/  LDG.E R14, desc[UR4][R4.64] ;  /* 0x00000004040e7981 */ /* 0x000ea4000c1e1900 */
[----:B--2---:R-:W-:-:S05]  /*01f0*/  FMUL R13, R14, R14 ;  /* 0x0000000e0e0d7220 */ /* 0x004fca0000400000 */
[----:B------:R-:W-:Y:S04]  /*0200*/  STG.E desc[UR4][R6.64], R13 ;  /* 0x0000000d06007986 */ /* 0x000fe8000c101904 */
[----:B------:R-:W2:Y:S01]  /*0210*/  LDG.E R12, desc[UR4][R2.64] ;  /* 0x00000004020c7981 */ /* 0x000ea2000c1e1900 */
[----:B0-----:R-:W-:-:S04]  /*0220*/  IMAD.WIDE R8, R0, 0x4, R8 ;  /* 0x0000000400087825 */ /* 0x001fc800078e0208 */
[----:B--2---:R-:W-:-:S05]  /*0230*/  FMUL R15, R12, R12 ;  /* 0x0000000c0c0f7220 */ /* 0x004fca0000400000 */
[----:B------:R-:W-:Y:S01]  /*0240*/  STG.E desc[UR4][R8.64], R15 ;  /* 0x0000000f08007986 */ /* 0x000fe2000c101904 */
[----:B------:R-:W-:Y:S05]  /*0250*/  EXIT ;  /* 0x000000000000794d */ /* 0x000fea0003800000 */
.L_x_1:
        /* <DEDUP_REMOVED lines=10> */
.L_x_3:


//--------------------- .nv.shared.reserved.0     --------------------------
	.section	.nv.shared.reserved.0,"aw",@nobits
	.weak		__nv_reservedSMEM_offset_0_alias
	.size		__nv_reservedSMEM_offset_0_alias, 0, 64
	.other		__nv_reservedSMEM_offset_0_alias,@"STO_CUDA_RESERVED_SHARED STV_DEFAULT"
__nv_reservedSMEM_offset_0_alias:
	.zero		0
	.zero		64


//--------------------- .nv.constant0._Z9squareErrPfS_S_ffi --------------------------
	.section	.nv.constant0._Z9squareErrPfS_S_ffi,"a",@progbits
	.sectionflags	@""
	.align	4
.nv.constant0._Z9squareErrPfS_S_ffi:
	.zero		932


//--------------------- .nv.constant0._Z21vector_initializationPfS_S_S_S_S_S_i --------------------------
	.section	.nv.constant0._Z21vector_initializationPfS_S_S_S_S_S_i,"a",@progbits
	.sectionflags	@""
	.align	4
.nv.constant0._Z21vector_initializationPfS_S_S_S_S_S_i:
	.zero		956


//--------------------- SYMBOLS --------------------------

	.type		.nv.reservedSmem.offset0,@object
	.size		.nv.reservedSmem.offset0,0x4
